//
// Generated by NVIDIA NVVM Compiler
//
// Compiler Build ID: CL-36424714
// Cuda compilation tools, release 13.0, V13.0.88
// Based on NVVM 20.0.0
//

.version 9.0
.target sm_100
.address_size 64

	// .globl	_Z18direct_convolutioniiiiiiiiiiiPfS_S_

.visible .entry _Z18direct_convolutioniiiiiiiiiiiPfS_S_(
	.param .u32 _Z18direct_convolutioniiiiiiiiiiiPfS_S__param_0,
	.param .u32 _Z18direct_convolutioniiiiiiiiiiiPfS_S__param_1,
	.param .u32 _Z18direct_convolutioniiiiiiiiiiiPfS_S__param_2,
	.param .u32 _Z18direct_convolutioniiiiiiiiiiiPfS_S__param_3,
	.param .u32 _Z18direct_convolutioniiiiiiiiiiiPfS_S__param_4,
	.param .u32 _Z18direct_convolutioniiiiiiiiiiiPfS_S__param_5,
	.param .u32 _Z18direct_convolutioniiiiiiiiiiiPfS_S__param_6,
	.param .u32 _Z18direct_convolutioniiiiiiiiiiiPfS_S__param_7,
	.param .u32 _Z18direct_convolutioniiiiiiiiiiiPfS_S__param_8,
	.param .u32 _Z18direct_convolutioniiiiiiiiiiiPfS_S__param_9,
	.param .u32 _Z18direct_convolutioniiiiiiiiiiiPfS_S__param_10,
	.param .u64 .ptr .align 1 _Z18direct_convolutioniiiiiiiiiiiPfS_S__param_11,
	.param .u64 .ptr .align 1 _Z18direct_convolutioniiiiiiiiiiiPfS_S__param_12,
	.param .u64 .ptr .align 1 _Z18direct_convolutioniiiiiiiiiiiPfS_S__param_13
)
{
	.reg .pred 	%p<15>;
	.reg .b32 	%r<118>;
	.reg .b32 	%f<67>;
	.reg .b64 	%rd<27>;

	ld.param.u32 	%r46, [_Z18direct_convolutioniiiiiiiiiiiPfS_S__param_0];
	ld.param.u32 	%r52, [_Z18direct_convolutioniiiiiiiiiiiPfS_S__param_1];
	ld.param.u32 	%r53, [_Z18direct_convolutioniiiiiiiiiiiPfS_S__param_2];
	ld.param.u32 	%r48, [_Z18direct_convolutioniiiiiiiiiiiPfS_S__param_4];
	ld.param.u32 	%r54, [_Z18direct_convolutioniiiiiiiiiiiPfS_S__param_5];
	ld.param.u32 	%r50, [_Z18direct_convolutioniiiiiiiiiiiPfS_S__param_7];
	ld.param.u32 	%r51, [_Z18direct_convolutioniiiiiiiiiiiPfS_S__param_8];
	ld.param.u32 	%r55, [_Z18direct_convolutioniiiiiiiiiiiPfS_S__param_9];
	ld.param.u32 	%r56, [_Z18direct_convolutioniiiiiiiiiiiPfS_S__param_10];
	ld.param.u64 	%rd5, [_Z18direct_convolutioniiiiiiiiiiiPfS_S__param_11];
	ld.param.u64 	%rd6, [_Z18direct_convolutioniiiiiiiiiiiPfS_S__param_12];
	cvta.to.global.u64 	%rd1, %rd6;
	cvta.to.global.u64 	%rd2, %rd5;
	mov.u32 	%r1, %ctaid.x;
	mov.u32 	%r2, %ctaid.y;
	mov.u32 	%r57, %ctaid.z;
	div.u32 	%r58, %r57, %r55;
	mov.u32 	%r59, %tid.y;
	mad.lo.s32 	%r3, %r58, %r56, %r59;
	mul.lo.s32 	%r60, %r58, %r55;
	sub.s32 	%r61, %r57, %r60;
	mov.u32 	%r62, %tid.x;
	mad.lo.s32 	%r4, %r61, %r56, %r62;
	add.s32 	%r5, %r54, %r52;
	add.s32 	%r6, %r54, %r53;
	setp.ge.s32 	%p1, %r3, %r50;
	setp.ge.s32 	%p2, %r4, %r51;
	or.pred  	%p3, %p1, %p2;
	mov.f32 	%f66, 0f00000000;
	@%p3 bra 	$L__BB0_20;
	setp.lt.s32 	%p4, %r46, 1;
	@%p4 bra 	$L__BB0_19;
	setp.lt.s32 	%p5, %r48, 1;
	@%p5 bra 	$L__BB0_19;
	ld.param.u32 	%r98, [_Z18direct_convolutioniiiiiiiiiiiPfS_S__param_6];
	and.b32  	%r7, %r48, 7;
	and.b32  	%r8, %r48, 3;
	and.b32  	%r9, %r48, 2147483640;
	and.b32  	%r10, %r48, 1;
	neg.s32 	%r11, %r9;
	add.s64 	%rd3, %rd1, 16;
	mul.lo.s32 	%r12, %r4, %r98;
	mov.b32 	%r117, 0;
	mov.u32 	%r101, %r117;
$L__BB0_4:
	ld.param.u32 	%r99, [_Z18direct_convolutioniiiiiiiiiiiPfS_S__param_6];
	mad.lo.s32 	%r65, %r46, %r1, %r101;
	mul.lo.s32 	%r66, %r65, %r5;
	mad.lo.s32 	%r15, %r3, %r99, %r66;
	mad.lo.s32 	%r67, %r46, %r2, %r101;
	mul.lo.s32 	%r16, %r67, %r48;
	mov.b32 	%r103, 0;
$L__BB0_5:
	setp.lt.u32 	%p6, %r48, 8;
	add.s32 	%r70, %r103, %r15;
	mad.lo.s32 	%r19, %r70, %r6, %r12;
	add.s32 	%r71, %r16, %r103;
	mul.lo.s32 	%r20, %r71, %r48;
	mov.b32 	%r113, 0;
	@%p6 bra 	$L__BB0_8;
	mov.b32 	%r107, 0;
	mov.u32 	%r104, %r20;
	mov.u32 	%r105, %r11;
$L__BB0_7:
	.pragma "nounroll";
	mul.wide.s32 	%rd7, %r104, 4;
	add.s64 	%rd8, %rd3, %rd7;
	cvt.rn.f32.s32 	%f5, %r117;
	add.s32 	%r73, %r19, %r107;
	mul.wide.s32 	%rd9, %r73, 4;
	add.s64 	%rd10, %rd2, %rd9;
	ld.global.f32 	%f6, [%rd10];
	ld.global.f32 	%f7, [%rd8+-16];
	fma.rn.f32 	%f8, %f6, %f7, %f5;
	cvt.rzi.s32.f32 	%r74, %f8;
	cvt.rn.f32.s32 	%f9, %r74;
	ld.global.f32 	%f10, [%rd10+4];
	ld.global.f32 	%f11, [%rd8+-12];
	fma.rn.f32 	%f12, %f10, %f11, %f9;
	cvt.rzi.s32.f32 	%r75, %f12;
	cvt.rn.f32.s32 	%f13, %r75;
	ld.global.f32 	%f14, [%rd10+8];
	ld.global.f32 	%f15, [%rd8+-8];
	fma.rn.f32 	%f16, %f14, %f15, %f13;
	cvt.rzi.s32.f32 	%r76, %f16;
	cvt.rn.f32.s32 	%f17, %r76;
	ld.global.f32 	%f18, [%rd10+12];
	ld.global.f32 	%f19, [%rd8+-4];
	fma.rn.f32 	%f20, %f18, %f19, %f17;
	cvt.rzi.s32.f32 	%r77, %f20;
	cvt.rn.f32.s32 	%f21, %r77;
	ld.global.f32 	%f22, [%rd10+16];
	ld.global.f32 	%f23, [%rd8];
	fma.rn.f32 	%f24, %f22, %f23, %f21;
	cvt.rzi.s32.f32 	%r78, %f24;
	cvt.rn.f32.s32 	%f25, %r78;
	ld.global.f32 	%f26, [%rd10+20];
	ld.global.f32 	%f27, [%rd8+4];
	fma.rn.f32 	%f28, %f26, %f27, %f25;
	cvt.rzi.s32.f32 	%r79, %f28;
	cvt.rn.f32.s32 	%f29, %r79;
	ld.global.f32 	%f30, [%rd10+24];
	ld.global.f32 	%f31, [%rd8+8];
	fma.rn.f32 	%f32, %f30, %f31, %f29;
	cvt.rzi.s32.f32 	%r80, %f32;
	cvt.rn.f32.s32 	%f33, %r80;
	ld.global.f32 	%f34, [%rd10+28];
	ld.global.f32 	%f35, [%rd8+12];
	fma.rn.f32 	%f36, %f34, %f35, %f33;
	cvt.rzi.s32.f32 	%r117, %f36;
	add.s32 	%r107, %r107, 8;
	add.s32 	%r105, %r105, 8;
	add.s32 	%r104, %r104, 8;
	setp.ne.s32 	%p7, %r105, 0;
	mov.u32 	%r113, %r9;
	@%p7 bra 	$L__BB0_7;
$L__BB0_8:
	setp.eq.s32 	%p8, %r7, 0;
	@%p8 bra 	$L__BB0_16;
	add.s32 	%r82, %r7, -1;
	setp.lt.u32 	%p9, %r82, 3;
	@%p9 bra 	$L__BB0_11;
	cvt.rn.f32.s32 	%f37, %r117;
	add.s32 	%r83, %r19, %r113;
	mul.wide.s32 	%rd11, %r83, 4;
	add.s64 	%rd12, %rd2, %rd11;
	ld.global.f32 	%f38, [%rd12];
	add.s32 	%r84, %r113, %r20;
	mul.wide.s32 	%rd13, %r84, 4;
	add.s64 	%rd14, %rd1, %rd13;
	ld.global.f32 	%f39, [%rd14];
	fma.rn.f32 	%f40, %f38, %f39, %f37;
	cvt.rzi.s32.f32 	%r85, %f40;
	cvt.rn.f32.s32 	%f41, %r85;
	ld.global.f32 	%f42, [%rd12+4];
	ld.global.f32 	%f43, [%rd14+4];
	fma.rn.f32 	%f44, %f42, %f43, %f41;
	cvt.rzi.s32.f32 	%r86, %f44;
	cvt.rn.f32.s32 	%f45, %r86;
	ld.global.f32 	%f46, [%rd12+8];
	ld.global.f32 	%f47, [%rd14+8];
	fma.rn.f32 	%f48, %f46, %f47, %f45;
	cvt.rzi.s32.f32 	%r87, %f48;
	cvt.rn.f32.s32 	%f49, %r87;
	ld.global.f32 	%f50, [%rd12+12];
	ld.global.f32 	%f51, [%rd14+12];
	fma.rn.f32 	%f52, %f50, %f51, %f49;
	add.s32 	%r113, %r113, 4;
	cvt.rzi.s32.f32 	%r117, %f52;
$L__BB0_11:
	setp.eq.s32 	%p10, %r8, 0;
	@%p10 bra 	$L__BB0_16;
	setp.eq.s32 	%p11, %r8, 1;
	@%p11 bra 	$L__BB0_14;
	cvt.rn.f32.s32 	%f53, %r117;
	add.s32 	%r89, %r19, %r113;
	mul.wide.s32 	%rd15, %r89, 4;
	add.s64 	%rd16, %rd2, %rd15;
	ld.global.f32 	%f54, [%rd16];
	add.s32 	%r90, %r113, %r20;
	mul.wide.s32 	%rd17, %r90, 4;
	add.s64 	%rd18, %rd1, %rd17;
	ld.global.f32 	%f55, [%rd18];
	fma.rn.f32 	%f56, %f54, %f55, %f53;
	cvt.rzi.s32.f32 	%r91, %f56;
	cvt.rn.f32.s32 	%f57, %r91;
	ld.global.f32 	%f58, [%rd16+4];
	ld.global.f32 	%f59, [%rd18+4];
	fma.rn.f32 	%f60, %f58, %f59, %f57;
	add.s32 	%r113, %r113, 2;
	cvt.rzi.s32.f32 	%r117, %f60;
$L__BB0_14:
	setp.eq.s32 	%p12, %r10, 0;
	@%p12 bra 	$L__BB0_16;
	cvt.rn.f32.s32 	%f61, %r117;
	add.s32 	%r92, %r19, %r113;
	mul.wide.s32 	%rd19, %r92, 4;
	add.s64 	%rd20, %rd2, %rd19;
	ld.global.f32 	%f62, [%rd20];
	add.s32 	%r93, %r113, %r20;
	mul.wide.s32 	%rd21, %r93, 4;
	add.s64 	%rd22, %rd1, %rd21;
	ld.global.f32 	%f63, [%rd22];
	fma.rn.f32 	%f64, %f62, %f63, %f61;
	cvt.rzi.s32.f32 	%r117, %f64;
$L__BB0_16:
	add.s32 	%r103, %r103, 1;
	setp.ne.s32 	%p13, %r103, %r48;
	@%p13 bra 	$L__BB0_5;
	add.s32 	%r101, %r101, 1;
	setp.ne.s32 	%p14, %r101, %r46;
	@%p14 bra 	$L__BB0_4;
	cvt.rn.f32.s32 	%f66, %r117;
$L__BB0_19:
	ld.param.u64 	%rd26, [_Z18direct_convolutioniiiiiiiiiiiPfS_S__param_13];
	ld.param.u32 	%r97, [_Z18direct_convolutioniiiiiiiiiiiPfS_S__param_3];
	mad.lo.s32 	%r94, %r97, %r1, %r2;
	mad.lo.s32 	%r95, %r94, %r50, %r3;
	mad.lo.s32 	%r96, %r95, %r51, %r4;
	cvta.to.global.u64 	%rd23, %rd26;
	mul.wide.s32 	%rd24, %r96, 4;
	add.s64 	%rd25, %rd23, %rd24;
	st.global.f32 	[%rd25], %f66;
$L__BB0_20:
	ret;

}


// ===== COMPILED SASS (sm_100) =====

	.target	sm_100

	.elftype	@"ET_EXEC"


//--------------------- .note.nv.tkinfo           --------------------------
	.section	.note.nv.tkinfo,"",@"SHT_NOTE"
	.sectionflags	@"SHF_NOTE_NV_TKINFO"
	.tkinfo
        /*0018*/ 	.word	0x00000002
        /*0030*/ 	.string	""
        /*0030*/ 	.string	"ptxas"
        /*0030*/ 	.string	"Cuda compilation tools, release 13.0, V13.0.88"
        /*0030*/ 	.string	"Build cuda_13.0.r13.0/compiler.36424714_0"
        /*0030*/ 	.string	"-arch sm_100 -m 64 "



//--------------------- .note.nv.cuinfo           --------------------------
	.section	.note.nv.cuinfo,"",@"SHT_NOTE"
	.sectionflags	@"SHF_NOTE_NV_CUINFO"
        /*0018*/ 	.short	0x0002
        /*001a*/ 	.short	0x0064
        /*001c*/ 	.short	0x0082
	.zero		2


//--------------------- .nv.info                  --------------------------
	.section	.nv.info,"",@"SHT_CUDA_INFO"
	.align	4


	//----- nvinfo : EIATTR_REGCOUNT
	.align		4
        /*0000*/ 	.byte	0x04, 0x2f
        /*0002*/ 	.short	(.L_1 - .L_0)
	.align		4
.L_0:
        /*0004*/ 	.word	index@(_Z18direct_convolutioniiiiiiiiiiiPfS_S_)
        /*0008*/ 	.word	0x00000020


	//----- nvinfo : EIATTR_FRAME_SIZE
	.align		4
.L_1:
        /*000c*/ 	.byte	0x04, 0x11
        /*000e*/ 	.short	(.L_3 - .L_2)
	.align		4
.L_2:
        /*0010*/ 	.word	index@(_Z18direct_convolutioniiiiiiiiiiiPfS_S_)
        /*0014*/ 	.word	0x00000000


	//----- nvinfo : EIATTR_MIN_STACK_SIZE
	.align		4
.L_3:
        /*0018*/ 	.byte	0x04, 0x12
        /*001a*/ 	.short	(.L_5 - .L_4)
	.align		4
.L_4:
        /*001c*/ 	.word	index@(_Z18direct_convolutioniiiiiiiiiiiPfS_S_)
        /*0020*/ 	.word	0x00000000
.L_5:


//--------------------- .nv.compat                --------------------------
	.section	.nv.compat,"",@"SHT_CUDA_COMPAT_INFO"
	.align	4
        /*0000*/ 	.byte	0x02, 0x09, 0x00, 0x00, 0x02, 0x02, 0x01, 0x00, 0x02, 0x05, 0x05, 0x00, 0x03, 0x07, 0x01, 0x01
        /*0010*/ 	.byte	0x02, 0x03, 0x00, 0x00, 0x02, 0x06, 0x01, 0x00, 0x04, 0x0b, 0x08, 0x00, 0x09, 0x00, 0x00, 0x00
        /*0020*/ 	.byte	0x00, 0x00, 0x00, 0x00


//--------------------- .nv.info._Z18direct_convolutioniiiiiiiiiiiPfS_S_ --------------------------
	.section	.nv.info._Z18direct_convolutioniiiiiiiiiiiPfS_S_,"",@"SHT_CUDA_INFO"
	.sectionflags	@""
	.align	4


	//----- nvinfo : EIATTR_CUDA_API_VERSION
	.align		4
        /*0000*/ 	.byte	0x04, 0x37
        /*0002*/ 	.short	(.L_7 - .L_6)
.L_6:
        /*0004*/ 	.word	0x00000082


	//----- nvinfo : EIATTR_KPARAM_INFO
	.align		4
.L_7:
        /*0008*/ 	.byte	0x04, 0x17
        /*000a*/ 	.short	(.L_9 - .L_8)
.L_8:
        /*000c*/ 	.word	0x00000000
        /*0010*/ 	.short	0x000d
        /*0012*/ 	.short	0x0040
        /*0014*/ 	.byte	0x00, 0xf5, 0x21, 0x00


	//----- nvinfo : EIATTR_KPARAM_INFO
	.align		4
.L_9:
        /*0018*/ 	.byte	0x04, 0x17
        /*001a*/ 	.short	(.L_11 - .L_10)
.L_10:
        /*001c*/ 	.word	0x00000000
        /*0020*/ 	.short	0x000c
        /*0022*/ 	.short	0x0038
        /*0024*/ 	.byte	0x00, 0xf5, 0x21, 0x00


	//----- nvinfo : EIATTR_KPARAM_INFO
	.align		4
.L_11:
        /*0028*/ 	.byte	0x04, 0x17
        /*002a*/ 	.short	(.L_13 - .L_12)
.L_12:
        /*002c*/ 	.word	0x00000000
        /*0030*/ 	.short	0x000b
        /*0032*/ 	.short	0x0030
        /*0034*/ 	.byte	0x00, 0xf5, 0x21, 0x00


	//----- nvinfo : EIATTR_KPARAM_INFO
	.align		4
.L_13:
        /*0038*/ 	.byte	0x04, 0x17
        /*003a*/ 	.short	(.L_15 - .L_14)
.L_14:
        /*003c*/ 	.word	0x00000000
        /*0040*/ 	.short	0x000a
        /*0042*/ 	.short	0x0028
        /*0044*/ 	.byte	0x00, 0xf0, 0x11, 0x00


	//----- nvinfo : EIATTR_KPARAM_INFO
	.align		4
.L_15:
        /*0048*/ 	.byte	0x04, 0x17
        /*004a*/ 	.short	(.L_17 - .L_16)
.L_16:
        /*004c*/ 	.word	0x00000000
        /*0050*/ 	.short	0x0009
        /*0052*/ 	.short	0x0024
        /*0054*/ 	.byte	0x00, 0xf0, 0x11, 0x00


	//----- nvinfo : EIATTR_KPARAM_INFO
	.align		4
.L_17:
        /*0058*/ 	.byte	0x04, 0x17
        /*005a*/ 	.short	(.L_19 - .L_18)
.L_18:
        /*005c*/ 	.word	0x00000000
        /*0060*/ 	.short	0x0008
        /*0062*/ 	.short	0x0020
        /*0064*/ 	.byte	0x00, 0xf0, 0x11, 0x00


	//----- nvinfo : EIATTR_KPARAM_INFO
	.align		4
.L_19:
        /*0068*/ 	.byte	0x04, 0x17
        /*006a*/ 	.short	(.L_21 - .L_20)
.L_20:
        /*006c*/ 	.word	0x00000000
        /*0070*/ 	.short	0x0007
        /*0072*/ 	.short	0x001c
        /*0074*/ 	.byte	0x00, 0xf0, 0x11, 0x00


	//----- nvinfo : EIATTR_KPARAM_INFO
	.align		4
.L_21:
        /*0078*/ 	.byte	0x04, 0x17
        /*007a*/ 	.short	(.L_23 - .L_22)
.L_22:
        /*007c*/ 	.word	0x00000000
        /*0080*/ 	.short	0x0006
        /*0082*/ 	.short	0x0018
        /*0084*/ 	.byte	0x00, 0xf0, 0x11, 0x00


	//----- nvinfo : EIATTR_KPARAM_INFO
	.align		4
.L_23:
        /*0088*/ 	.byte	0x04, 0x17
        /*008a*/ 	.short	(.L_25 - .L_24)
.L_24:
        /*008c*/ 	.word	0x00000000
        /*0090*/ 	.short	0x0005
        /*0092*/ 	.short	0x0014
        /*0094*/ 	.byte	0x00, 0xf0, 0x11, 0x00


	//----- nvinfo : EIATTR_KPARAM_INFO
	.align		4
.L_25:
        /*0098*/ 	.byte	0x04, 0x17
        /*009a*/ 	.short	(.L_27 - .L_26)
.L_26:
        /*009c*/ 	.word	0x00000000
        /*00a0*/ 	.short	0x0004
        /*00a2*/ 	.short	0x0010
        /*00a4*/ 	.byte	0x00, 0xf0, 0x11, 0x00


	//----- nvinfo : EIATTR_KPARAM_INFO
	.align		4
.L_27:
        /*00a8*/ 	.byte	0x04, 0x17
        /*00aa*/ 	.short	(.L_29 - .L_28)
.L_28:
        /*00ac*/ 	.word	0x00000000
        /*00b0*/ 	.short	0x0003
        /*00b2*/ 	.short	0x000c
        /*00b4*/ 	.byte	0x00, 0xf0, 0x11, 0x00


	//----- nvinfo : EIATTR_KPARAM_INFO
	.align		4
.L_29:
        /*00b8*/ 	.byte	0x04, 0x17
        /*00ba*/ 	.short	(.L_31 - .L_30)
.L_30:
        /*00bc*/ 	.word	0x00000000
        /*00c0*/ 	.short	0x0002
        /*00c2*/ 	.short	0x0008
        /*00c4*/ 	.byte	0x00, 0xf0, 0x11, 0x00


	//----- nvinfo : EIATTR_KPARAM_INFO
	.align		4
.L_31:
        /*00c8*/ 	.byte	0x04, 0x17
        /*00ca*/ 	.short	(.L_33 - .L_32)
.L_32:
        /*00cc*/ 	.word	0x00000000
        /*00d0*/ 	.short	0x0001
        /*00d2*/ 	.short	0x0004
        /*00d4*/ 	.byte	0x00, 0xf0, 0x11, 0x00


	//----- nvinfo : EIATTR_KPARAM_INFO
	.align		4
.L_33:
        /*00d8*/ 	.byte	0x04, 0x17
        /*00da*/ 	.short	(.L_35 - .L_34)
.L_34:
        /*00dc*/ 	.word	0x00000000
        /*00e0*/ 	.short	0x0000
        /*00e2*/ 	.short	0x0000
        /*00e4*/ 	.byte	0x00, 0xf0, 0x11, 0x00


	//----- nvinfo : EIATTR_SPARSE_MMA_MASK
	.align		4
.L_35:
        /*00e8*/ 	.byte	0x03, 0x50
        /*00ea*/ 	.short	0x0000


	//----- nvinfo : EIATTR_MAXREG_COUNT
	.align		4
        /*00ec*/ 	.byte	0x03, 0x1b
        /*00ee*/ 	.short	0x00ff


	//----- nvinfo : EIATTR_MERCURY_ISA_VERSION
	.align		4
        /*00f0*/ 	.byte	0x03, 0x5f
        /*00f2*/ 	.short	0x0101


	//----- nvinfo : EIATTR_VRC_CTA_INIT_COUNT
	.align		4
        /*00f4*/ 	.byte	0x02, 0x4a
	.zero		1
	.zero		1


	//----- nvinfo : EIATTR_EXIT_INSTR_OFFSETS
	.align		4
        /*00f8*/ 	.byte	0x04, 0x1c
        /*00fa*/ 	.short	(.L_37 - .L_36)


	//   ....[0]....
.L_36:
        /*00fc*/ 	.word	0x000001f0


	//   ....[1]....
        /*0100*/ 	.word	0x00000d00


	//----- nvinfo : EIATTR_CBANK_PARAM_SIZE
	.align		4
.L_37:
        /*0104*/ 	.byte	0x03, 0x19
        /*0106*/ 	.short	0x0048


	//----- nvinfo : EIATTR_PARAM_CBANK
	.align		4
        /*0108*/ 	.byte	0x04, 0x0a
        /*010a*/ 	.short	(.L_39 - .L_38)
	.align		4
.L_38:
        /*010c*/ 	.word	index@(.nv.constant0._Z18direct_convolutioniiiiiiiiiiiPfS_S_)
        /*0110*/ 	.short	0x0380
        /*0112*/ 	.short	0x0048


	//----- nvinfo : EIATTR_SW_WAR
	.align		4
.L_39:
        /*0114*/ 	.byte	0x04, 0x36
        /*0116*/ 	.short	(.L_41 - .L_40)
.L_40:
        /*0118*/ 	.word	0x00000008
.L_41:


//--------------------- .nv.callgraph             --------------------------
	.section	.nv.callgraph,"",@"SHT_CUDA_CALLGRAPH"
	.align	4
	.sectionentsize	8
	.align		4
        /*0000*/ 	.word	0x00000000
	.align		4
        /*0004*/ 	.word	0xffffffff
	.align		4
        /*0008*/ 	.word	0x00000000
	.align		4
        /*000c*/ 	.word	0xfffffffe
	.align		4
        /*0010*/ 	.word	0x00000000
	.align		4
        /*0014*/ 	.word	0xfffffffd
	.align		4
        /*0018*/ 	.word	0x00000000
	.align		4
        /*001c*/ 	.word	0xfffffffc


//--------------------- .text._Z18direct_convolutioniiiiiiiiiiiPfS_S_ --------------------------
	.section	.text._Z18direct_convolutioniiiiiiiiiiiPfS_S_,"ax",@progbits
	.align	128
        .global         _Z18direct_convolutioniiiiiiiiiiiPfS_S_
        .type           _Z18direct_convolutioniiiiiiiiiiiPfS_S_,@function
        .size           _Z18direct_convolutioniiiiiiiiiiiPfS_S_,(.L_x_8 - _Z18direct_convolutioniiiiiiiiiiiPfS_S_)
        .other          _Z18direct_convolutioniiiiiiiiiiiPfS_S_,@"STO_CUDA_ENTRY STV_DEFAULT"
_Z18direct_convolutioniiiiiiiiiiiPfS_S_:
.text._Z18direct_convolutioniiiiiiiiiiiPfS_S_:
[----:B------:R-:W-:Y:S08]  /*0000*/  LDC R1, c[0x0][0x37c] ;  /* 0x0000df00ff017b82 */ /* 0x000ff00000000800 */
[----:B------:R-:W0:Y:S01]  /*0010*/  LDC.64 R2, c[0x0][0x3a0] ;  /* 0x0000e800ff027b82 */ /* 0x000e220000000a00 */
[----:B------:R-:W1:Y:S01]  /*0020*/  LDCU UR5, c[0x0][0x3a8] ;  /* 0x00007500ff0577ac */ /* 0x000e620008000800 */
[----:B------:R-:W2:Y:S06]  /*0030*/  LDCU UR6, c[0x0][0x39c] ;  /* 0x00007380ff0677ac */ /* 0x000eac0008000800 */
[----:B------:R-:W3:Y:S01]  /*0040*/  S2UR UR4, SR_CTAID.Z ;  /* 0x00000000000479c3 */ /* 0x000ee20000002700 */
[----:B0-----:R-:W0:Y:S01]  /*0050*/  I2F.U32.RP R0, R3 ;  /* 0x0000000300007306 */ /* 0x001e220000209000 */
[----:B------:R-:W-:-:S07]  /*0060*/  ISETP.NE.U32.AND P2, PT, R3, RZ, PT ;  /* 0x000000ff0300720c */ /* 0x000fce0003f45070 */
[----:B0-----:R-:W0:Y:S02]  /*0070*/  MUFU.RCP R0, R0 ;  /* 0x0000000000007308 */ /* 0x001e240000001000 */
[----:B0-----:R-:W-:-:S06]  /*0080*/  IADD3 R4, PT, PT, R0, 0xffffffe, RZ ;  /* 0x0ffffffe00047810 */ /* 0x001fcc0007ffe0ff */
[----:B------:R0:W4:Y:S02]  /*0090*/  F2I.FTZ.U32.TRUNC.NTZ R5, R4 ;  /* 0x0000000400057305 */ /* 0x000124000021f000 */
[----:B0-----:R-:W-:Y:S02]  /*00a0*/  HFMA2 R4, -RZ, RZ, 0, 0 ;  /* 0x00000000ff047431 */ /* 0x001fe400000001ff */
[----:B----4-:R-:W-:-:S04]  /*00b0*/  IMAD.MOV R6, RZ, RZ, -R5 ;  /* 0x000000ffff067224 */ /* 0x010fc800078e0a05 */
[----:B------:R-:W-:-:S04]  /*00c0*/  IMAD R7, R6, R3, RZ ;  /* 0x0000000306077224 */ /* 0x000fc800078e02ff */
[----:B------:R-:W-:Y:S02]  /*00d0*/  IMAD.HI.U32 R5, R5, R7, R4 ;  /* 0x0000000705057227 */ /* 0x000fe400078e0004 */
[----:B------:R-:W1:Y:S04]  /*00e0*/  S2R R4, SR_TID.X ;  /* 0x0000000000047919 */ /* 0x000e680000002100 */
[----:B---3--:R-:W-:-:S04]  /*00f0*/  IMAD.HI.U32 R5, R5, UR4, RZ ;  /* 0x0000000405057c27 */ /* 0x008fc8000f8e00ff */
[----:B------:R-:W-:-:S04]  /*0100*/  IMAD.MOV R6, RZ, RZ, -R5 ;  /* 0x000000ffff067224 */ /* 0x000fc800078e0a05 */
[----:B------:R-:W-:-:S05]  /*0110*/  IMAD R0, R3, R6, UR4 ;  /* 0x0000000403007e24 */ /* 0x000fca000f8e0206 */
[----:B------:R-:W-:-:S13]  /*0120*/  ISETP.GE.U32.AND P0, PT, R0, R3, PT ;  /* 0x000000030000720c */ /* 0x000fda0003f06070 */
[----:B------:R-:W-:Y:S01]  /*0130*/  @P0 IADD3 R0, PT, PT, R0, -R3, RZ ;  /* 0x8000000300000210 */ /* 0x000fe20007ffe0ff */
[----:B------:R-:W-:-:S03]  /*0140*/  @P0 VIADD R5, R5, 0x1 ;  /* 0x0000000105050836 */ /* 0x000fc60000000000 */
[----:B------:R-:W-:Y:S02]  /*0150*/  ISETP.GE.U32.AND P1, PT, R0, R3, PT ;  /* 0x000000030000720c */ /* 0x000fe40003f26070 */
[----:B------:R-:W0:Y:S11]  /*0160*/  S2R R0, SR_TID.Y ;  /* 0x0000000000007919 */ /* 0x000e360000002200 */
[----:B------:R-:W-:-:S02]  /*0170*/  @P1 IADD3 R5, PT, PT, R5, 0x1, RZ ;  /* 0x0000000105051810 */ /* 0x000fc40007ffe0ff */
[----:B------:R-:W-:-:S05]  /*0180*/  @!P2 LOP3.LUT R5, RZ, R3, RZ, 0x33, !PT ;  /* 0x00000003ff05a212 */ /* 0x000fca00078e33ff */
[----:B------:R-:W-:-:S04]  /*0190*/  IMAD.MOV R6, RZ, RZ, -R5 ;  /* 0x000000ffff067224 */ /* 0x000fc800078e0a05 */
[----:B------:R-:W-:-:S04]  /*01a0*/  IMAD R3, R3, R6, UR4 ;  /* 0x0000000403037e24 */ /* 0x000fc8000f8e0206 */
[----:B-1----:R-:W-:-:S05]  /*01b0*/  IMAD R3, R3, UR5, R4 ;  /* 0x0000000503037c24 */ /* 0x002fca000f8e0204 */
[----:B------:R-:W-:Y:S01]  /*01c0*/  ISETP.GE.AND P0, PT, R3, R2, PT ;  /* 0x000000020300720c */ /* 0x000fe20003f06270 */
[----:B0-----:R-:W-:-:S05]  /*01d0*/  IMAD R0, R5, UR5, R0 ;  /* 0x0000000505007c24 */ /* 0x001fca000f8e0200 */
[----:B--2---:R-:W-:-:S13]  /*01e0*/  ISETP.GE.OR P0, PT, R0, UR6, P0 ;  /* 0x0000000600007c0c */ /* 0x004fda0008706670 */
[----:B------:R-:W-:Y:S05]  /*01f0*/  @P0 EXIT ;  /* 0x000000000000094d */ /* 0x000fea0003800000 */
[----:B------:R-:W0:Y:S01]  /*0200*/  LDC R5, c[0x0][0x390] ;  /* 0x0000e400ff057b82 */ /* 0x000e220000000800 */
[----:B------:R-:W1:Y:S01]  /*0210*/  LDCU.64 UR12, c[0x0][0x358] ;  /* 0x00006b00ff0c77ac */ /* 0x000e620008000a00 */
[----:B------:R-:W-:-:S06]  /*0220*/  MOV R7, RZ ;  /* 0x000000ff00077202 */ /* 0x000fcc0000000f00 */
[----:B------:R-:W2:Y:S08]  /*0230*/  LDC R2, c[0x0][0x380] ;  /* 0x0000e000ff027b82 */ /* 0x000eb00000000800 */
[----:B------:R-:W3:Y:S01]  /*0240*/  S2UR UR5, SR_CTAID.X ;  /* 0x00000000000579c3 */ /* 0x000ee20000002500 */
[----:B0-----:R-:W-:-:S07]  /*0250*/  ISETP.GE.AND P0, PT, R5, 0x1, PT ;  /* 0x000000010500780c */ /* 0x001fce0003f06270 */
[----:B------:R-:W0:Y:S01]  /*0260*/  S2UR UR6, SR_CTAID.Y ;  /* 0x00000000000679c3 */ /* 0x000e220000002600 */
[----:B--2---:R-:W-:-:S13]  /*0270*/  ISETP.LT.OR P0, PT, R2, 0x1, !P0 ;  /* 0x000000010200780c */ /* 0x004fda0004701670 */
[----:B-1-3--:R-:W-:Y:S05]  /*0280*/  @P0 BRA `(.L_x_0) ;  /* 0x0000000800780947 */ /* 0x00afea0003800000 */
[----:B------:R-:W1:Y:S01]  /*0290*/  LDCU.64 UR8, c[0x0][0x3b8] ;  /* 0x00007700ff0877ac */ /* 0x000e620008000a00 */
[C---:B------:R-:W-:Y:S01]  /*02a0*/  LOP3.LUT R2, R5.reuse, 0x7, RZ, 0xc0, !PT ;  /* 0x0000000705027812 */ /* 0x040fe200078ec0ff */
[----:B------:R-:W-:Y:S01]  /*02b0*/  IMAD.MOV.U32 R20, RZ, RZ, RZ ;  /* 0x000000ffff147224 */ /* 0x000fe200078e00ff */
[C---:B------:R-:W-:Y:S01]  /*02c0*/  LOP3.LUT R4, R5.reuse, 0x3, RZ, 0xc0, !PT ;  /* 0x0000000305047812 */ /* 0x040fe200078ec0ff */
[----:B------:R-:W2:Y:S01]  /*02d0*/  LDCU UR10, c[0x0][0x398] ;  /* 0x00007300ff0a77ac */ /* 0x000ea20008000800 */
[----:B------:R-:W-:Y:S02]  /*02e0*/  LOP3.LUT R5, R5, 0x7ffffff8, RZ, 0xc0, !PT ;  /* 0x7ffffff805057812 */ /* 0x000fe400078ec0ff */
[----:B------:R-:W-:Y:S01]  /*02f0*/  MOV R7, RZ ;  /* 0x000000ff00077202 */ /* 0x000fe20000000f00 */
[----:B------:R-:W3:Y:S01]  /*0300*/  LDCU UR7, c[0x0][0x394] ;  /* 0x00007280ff0777ac */ /* 0x000ee20008000800 */
[----:B------:R-:W3:Y:S01]  /*0310*/  LDCU UR4, c[0x0][0x388] ;  /* 0x00007100ff0477ac */ /* 0x000ee20008000800 */
[----:B-1----:R-:W-:Y:S01]  /*0320*/  UIADD3 UR8, UP0, UPT, UR8, 0x10, URZ ;  /* 0x0000001008087890 */ /* 0x002fe2000ff1e0ff */
[----:B--2---:R-:W-:-:S03]  /*0330*/  IMAD R8, R3, UR10, RZ ;  /* 0x0000000a03087c24 */ /* 0x004fc6000f8e02ff */
[----:B------:R-:W-:Y:S02]  /*0340*/  UIADD3.X UR9, UPT, UPT, URZ, UR9, URZ, UP0, !UPT ;  /* 0x00000009ff097290 */ /* 0x000fe400087fe4ff */
[----:B---3--:R-:W-:-:S12]  /*0350*/  UIADD3 UR7, UPT, UPT, UR7, UR4, URZ ;  /* 0x0000000407077290 */ /* 0x008fd8000fffe0ff */
.L_x_6:
[----:B-1----:R-:W1:Y:S01]  /*0360*/  LDC R10, c[0x0][0x380] ;  /* 0x0000e000ff0a7b82 */ /* 0x002e620000000800 */
[----:B--2---:R-:W2:Y:S01]  /*0370*/  LDCU UR4, c[0x0][0x394] ;  /* 0x00007280ff0477ac */ /* 0x004ea20008000800 */
[----:B------:R-:W2:Y:S01]  /*0380*/  LDCU UR10, c[0x0][0x384] ;  /* 0x00007080ff0a77ac */ /* 0x000ea20008000800 */
[----:B---3--:R-:W3:Y:S01]  /*0390*/  LDCU UR11, c[0x0][0x398] ;  /* 0x00007300ff0b77ac */ /* 0x008ee20008000800 */
[----:B--2---:R-:W-:Y:S01]  /*03a0*/  UIADD3 UR4, UPT, UPT, UR4, UR10, URZ ;  /* 0x0000000a04047290 */ /* 0x004fe2000fffe0ff */
[C-C-:B-1--4-:R-:W-:Y:S02]  /*03b0*/  IMAD R6, R10.reuse, UR5, R7.reuse ;  /* 0x000000050a067c24 */ /* 0x152fe4000f8e0207 */
[----:B0-----:R-:W-:Y:S02]  /*03c0*/  IMAD R9, R10, UR6, R7 ;  /* 0x000000060a097c24 */ /* 0x001fe4000f8e0207 */
[----:B------:R-:W-:Y:S02]  /*03d0*/  VIADD R7, R7, 0x1 ;  /* 0x0000000107077836 */ /* 0x000fe40000000000 */
[----:B------:R-:W-:-:S03]  /*03e0*/  IMAD R11, R6, UR4, RZ ;  /* 0x00000004060b7c24 */ /* 0x000fc6000f8e02ff */
[----:B------:R-:W-:Y:S01]  /*03f0*/  ISETP.NE.AND P0, PT, R7, R10, PT ;  /* 0x0000000a0700720c */ /* 0x000fe20003f05270 */
[----:B------:R-:W-:Y:S02]  /*0400*/  HFMA2 R10, -RZ, RZ, 0, 0 ;  /* 0x00000000ff0a7431 */ /* 0x000fe400000001ff */
[----:B---3--:R-:W-:-:S10]  /*0410*/  IMAD R11, R0, UR11, R11 ;  /* 0x0000000b000b7c24 */ /* 0x008fd4000f8e020b */
.L_x_5:
[----:B0---4-:R-:W0:Y:S01]  /*0420*/  LDC R6, c[0x0][0x390] ;  /* 0x0000e400ff067b82 */ /* 0x011e220000000800 */
[----:B------:R-:W-:-:S04]  /*0430*/  IMAD.IADD R23, R11, 0x1, R10 ;  /* 0x000000010b177824 */ /* 0x000fc800078e020a */
[----:B------:R-:W-:Y:S01]  /*0440*/  IMAD R23, R23, UR7, R8 ;  /* 0x0000000717177c24 */ /* 0x000fe2000f8e0208 */
[----:B0-----:R-:W-:Y:S01]  /*0450*/  ISETP.GE.U32.AND P2, PT, R6, 0x8, PT ;  /* 0x000000080600780c */ /* 0x001fe20003f46070 */
[----:B------:R-:W-:Y:S01]  /*0460*/  IMAD R21, R9, R6, R10 ;  /* 0x0000000609157224 */ /* 0x000fe200078e020a */
[----:B------:R-:W-:-:S03]  /*0470*/  IADD3 R10, PT, PT, R10, 0x1, RZ ;  /* 0x000000010a0a7810 */ /* 0x000fc60007ffe0ff */
[-C--:B------:R-:W-:Y:S01]  /*0480*/  IMAD R21, R21, R6.reuse, RZ ;  /* 0x0000000615157224 */ /* 0x080fe200078e02ff */
[----:B------:R-:W-:Y:S01]  /*0490*/  ISETP.NE.AND P1, PT, R10, R6, PT ;  /* 0x000000060a00720c */ /* 0x000fe20003f25270 */
[----:B------:R-:W-:-:S06]  /*04a0*/  IMAD.MOV.U32 R6, RZ, RZ, RZ ;  /* 0x000000ffff067224 */ /* 0x000fcc00078e00ff */
[----:B-123--:R-:W-:Y:S06]  /*04b0*/  @!P2 BRA `(.L_x_1) ;  /* 0x0000000000dca947 */ /* 0x00efec0003800000 */
[----:B------:R-:W-:Y:S01]  /*04c0*/  IADD3 R6, PT, PT, -R5, RZ, RZ ;  /* 0x000000ff05067210 */ /* 0x000fe20007ffe1ff */
[----:B------:R-:W-:Y:S01]  /*04d0*/  IMAD.MOV.U32 R17, RZ, RZ, R21 ;  /* 0x000000ffff117224 */ /* 0x000fe200078e0015 */
[----:B------:R-:W-:-:S06]  /*04e0*/  UMOV UR4, URZ ;  /* 0x000000ff00047c82 */ /* 0x000fcc0008000000 */
.L_x_2:
[----:B0-----:R-:W0:Y:S01]  /*04f0*/  LDC.64 R12, c[0x0][0x3b0] ;  /* 0x0000ec00ff0c7b82 */ /* 0x001e220000000a00 */
[----:B------:R-:W-:Y:S01]  /*0500*/  IADD3 R19, PT, PT, R23, UR4, RZ ;  /* 0x0000000417137c10 */ /* 0x000fe2000fffe0ff */
[----:B------:R-:W-:Y:S01]  /*0510*/  IMAD.U32 R14, RZ, RZ, UR8 ;  /* 0x00000008ff0e7e24 */ /* 0x000fe2000f8e00ff */
[----:B------:R-:W-:-:S03]  /*0520*/  MOV R15, UR9 ;  /* 0x00000009000f7c02 */ /* 0x000fc60008000f00 */
[----:B------:R-:W-:-:S05]  /*0530*/  IMAD.WIDE R14, R17, 0x4, R14 ;  /* 0x00000004110e7825 */ /* 0x000fca00078e020e */
[----:B------:R-:W2:Y:S04]  /*0540*/  LDG.E R16, desc[UR12][R14.64+-0x10] ;  /* 0xfffff00c0e107981 */ /* 0x000ea8000c1e1900 */
[----:B------:R-:W3:Y:S04]  /*0550*/  LDG.E R25, desc[UR12][R14.64+-0xc] ;  /* 0xfffff40c0e197981 */ /* 0x000ee8000c1e1900 */
[----:B------:R-:W4:Y:S01]  /*0560*/  LDG.E R27, desc[UR12][R14.64+-0x8] ;  /* 0xfffff80c0e1b7981 */ /* 0x000f22000c1e1900 */
[----:B0-----:R-:W-:Y:S01]  /*0570*/  IMAD.WIDE R12, R19, 0x4, R12 ;  /* 0x00000004130c7825 */ /* 0x001fe200078e020c */
[----:B-1----:R-:W-:-:S02]  /*0580*/  I2FP.F32.S32 R20, R20 ;  /* 0x0000001400147245 */ /* 0x002fc40000201400 */
[----:B------:R-:W5:Y:S04]  /*0590*/  LDG.E R26, desc[UR12][R14.64+0xc] ;  /* 0x00000c0c0e1a7981 */ /* 0x000f68000c1e1900 */
[----:B------:R-:W2:Y:S04]  /*05a0*/  LDG.E R19, desc[UR12][R12.64] ;  /* 0x0000000c0c137981 */ /* 0x000ea8000c1e1900 */
[----:B------:R-:W3:Y:S04]  /*05b0*/  LDG.E R18, desc[UR12][R12.64+0x4] ;  /* 0x0000040c0c127981 */ /* 0x000ee8000c1e1900 */
[----:B------:R-:W4:Y:S01]  /*05c0*/  LDG.E R22, desc[UR12][R12.64+0x8] ;  /* 0x0000080c0c167981 */ /* 0x000f22000c1e1900 */
[----:B--2---:R-:W-:-:S03]  /*05d0*/  FFMA R24, R19, R16, R20 ;  /* 0x0000001013187223 */ /* 0x004fc60000000014 */
[----:B------:R-:W2:Y:S04]  /*05e0*/  LDG.E R16, desc[UR12][R12.64+0xc] ;  /* 0x00000c0c0c107981 */ /* 0x000ea8000c1e1900 */
[----:B------:R-:W2:Y:S01]  /*05f0*/  LDG.E R19, desc[UR12][R14.64+-0x4] ;  /* 0xfffffc0c0e137981 */ /* 0x000ea2000c1e1900 */
[----:B------:R-:W0:Y:S03]  /*0600*/  F2I.TRUNC.NTZ R24, R24 ;  /* 0x0000001800187305 */ /* 0x000e26000020f100 */
[----:B------:R-:W5:Y:S01]  /*0610*/  LDG.E R20, desc[UR12][R12.64+0x18] ;  /* 0x0000180c0c147981 */ /* 0x000f62000c1e1900 */
[----:B0-----:R-:W-:-:S03]  /*0620*/  I2FP.F32.S32 R29, R24 ;  /* 0x00000018001d7245 */ /* 0x001fc60000201400 */
[----:B------:R0:W5:Y:S02]  /*0630*/  LDG.E R24, desc[UR12][R12.64+0x1c] ;  /* 0x00001c0c0c187981 */ /* 0x000164000c1e1900 */
[----:B---3--:R-:W-:Y:S02]  /*0640*/  FFMA R28, R18, R25, R29 ;  /* 0x00000019121c7223 */ /* 0x008fe4000000001d */
[----:B------:R-:W3:Y:S04]  /*0650*/  LDG.E R18, desc[UR12][R12.64+0x10] ;  /* 0x0000100c0c127981 */ /* 0x000ee8000c1e1900 */
[----:B------:R-:W3:Y:S01]  /*0660*/  LDG.E R25, desc[UR12][R14.64] ;  /* 0x0000000c0e197981 */ /* 0x000ee2000c1e1900 */
[----:B------:R-:W1:Y:S02]  /*0670*/  F2I.TRUNC.NTZ R28, R28 ;  /* 0x0000001c001c7305 */ /* 0x000e64000020f100 */
[----:B-1----:R-:W-:-:S05]  /*0680*/  I2FP.F32.S32 R29, R28 ;  /* 0x0000001c001d7245 */ /* 0x002fca0000201400 */
[----:B----4-:R-:W-:Y:S02]  /*0690*/  FFMA R28, R22, R27, R29 ;  /* 0x0000001b161c7223 */ /* 0x010fe4000000001d */
[----:B------:R-:W4:Y:S04]  /*06a0*/  LDG.E R22, desc[UR12][R12.64+0x14] ;  /* 0x0000140c0c167981 */ /* 0x000f28000c1e1900 */
[----:B------:R-:W4:Y:S04]  /*06b0*/  LDG.E R27, desc[UR12][R14.64+0x4] ;  /* 0x0000040c0e1b7981 */ /* 0x000f28000c1e1900 */
[----:B------:R-:W5:Y:S01]  /*06c0*/  LDG.E R29, desc[UR12][R14.64+0x8] ;  /* 0x0000080c0e1d7981 */ /* 0x000f62000c1e1900 */
[----:B------:R-:W1:Y:S02]  /*06d0*/  F2I.TRUNC.NTZ R28, R28 ;  /* 0x0000001c001c7305 */ /* 0x000e64000020f100 */
[----:B-1----:R-:W-:Y:S01]  /*06e0*/  I2FP.F32.S32 R28, R28 ;  /* 0x0000001c001c7245 */ /* 0x002fe20000201400 */
[----:B------:R-:W-:-:S05]  /*06f0*/  VIADD R6, R6, 0x8 ;  /* 0x0000000806067836 */ /* 0x000fca0000000000 */
[----:B------:R-:W-:Y:S01]  /*0700*/  ISETP.NE.AND P2, PT, R6, RZ, PT ;  /* 0x000000ff0600720c */ /* 0x000fe20003f45270 */
[----:B------:R-:W-:Y:S01]  /*0710*/  UIADD3 UR4, UPT, UPT, UR4, 0x8, URZ ;  /* 0x0000000804047890 */ /* 0x000fe2000fffe0ff */
[----:B------:R-:W-:Y:S01]  /*0720*/  IADD3 R17, PT, PT, R17, 0x8, RZ ;  /* 0x0000000811117810 */ /* 0x000fe20007ffe0ff */
[----:B--2---:R-:W-:-:S06]  /*0730*/  FFMA R16, R16, R19, R28 ;  /* 0x0000001310107223 */ /* 0x004fcc000000001c */
[----:B------:R-:W1:Y:S02]  /*0740*/  F2I.TRUNC.NTZ R16, R16 ;  /* 0x0000001000107305 */ /* 0x000e64000020f100 */
[----:B-1----:R-:W-:-:S05]  /*0750*/  I2FP.F32.S32 R19, R16 ;  /* 0x0000001000137245 */ /* 0x002fca0000201400 */
[----:B---3--:R-:W-:-:S06]  /*0760*/  FFMA R18, R18, R25, R19 ;  /* 0x0000001912127223 */ /* 0x008fcc0000000013 */
[----:B------:R-:W1:Y:S02]  /*0770*/  F2I.TRUNC.NTZ R18, R18 ;  /* 0x0000001200127305 */ /* 0x000e64000020f100 */
[----:B-1----:R-:W-:-:S05]  /*0780*/  I2FP.F32.S32 R19, R18 ;  /* 0x0000001200137245 */ /* 0x002fca0000201400 */
[----:B----4-:R-:W-:-:S06]  /*0790*/  FFMA R19, R22, R27, R19 ;  /* 0x0000001b16137223 */ /* 0x010fcc0000000013 */
[----:B------:R-:W0:Y:S02]  /*07a0*/  F2I.TRUNC.NTZ R19, R19 ;  /* 0x0000001300137305 */ /* 0x000e24000020f100 */
[----:B0-----:R-:W-:-:S05]  /*07b0*/  I2FP.F32.S32 R13, R19 ;  /* 0x00000013000d7245 */ /* 0x001fca0000201400 */
[----:B-----5:R-:W-:-:S06]  /*07c0*/  FFMA R13, R20, R29, R13 ;  /* 0x0000001d140d7223 */ /* 0x020fcc000000000d */
[----:B------:R-:W0:Y:S02]  /*07d0*/  F2I.TRUNC.NTZ R13, R13 ;  /* 0x0000000d000d7305 */ /* 0x000e24000020f100 */
[----:B0-----:R-:W-:-:S05]  /*07e0*/  I2FP.F32.S32 R15, R13 ;  /* 0x0000000d000f7245 */ /* 0x001fca0000201400 */
[----:B------:R-:W-:-:S04]  /*07f0*/  FFMA R15, R24, R26, R15 ;  /* 0x0000001a180f7223 */ /* 0x000fc8000000000f */
[----:B------:R0:W1:Y:S01]  /*0800*/  F2I.TRUNC.NTZ R20, R15 ;  /* 0x0000000f00147305 */ /* 0x000062000020f100 */
[----:B------:R-:W-:Y:S05]  /*0810*/  @P2 BRA `(.L_x_2) ;  /* 0xfffffffc00342947 */ /* 0x000fea000383ffff */
[----:B------:R-:W-:-:S07]  /*0820*/  MOV R6, R5 ;  /* 0x0000000500067202 */ /* 0x000fce0000000f00 */
.L_x_1:
[----:B------:R-:W-:-:S13]  /*0830*/  ISETP.NE.AND P2, PT, R2, RZ, PT ;  /* 0x000000ff0200720c */ /* 0x000fda0003f45270 */
[----:B------:R-:W-:Y:S05]  /*0840*/  @!P2 BRA `(.L_x_3) ;  /* 0x0000000000fca947 */ /* 0x000fea0003800000 */
[----:B------:R-:W-:Y:S01]  /*0850*/  VIADD R12, R2, 0xffffffff ;  /* 0xffffffff020c7836 */ /* 0x000fe20000000000 */
[----:B------:R-:W-:-:S04]  /*0860*/  ISETP.NE.AND P3, PT, R4, RZ, PT ;  /* 0x000000ff0400720c */ /* 0x000fc80003f65270 */
[----:B------:R-:W-:-:S13]  /*0870*/  ISETP.GE.U32.AND P2, PT, R12, 0x3, PT ;  /* 0x000000030c00780c */ /* 0x000fda0003f46070 */
[----:B------:R-:W-:Y:S05]  /*0880*/  @!P2 BRA `(.L_x_4) ;  /* 0x00000000006ca947 */ /* 0x000fea0003800000 */
[----:B------:R-:W2:Y:S01]  /*0890*/  LDC.64 R12, c[0x0][0x3b0] ;  /* 0x0000ec00ff0c7b82 */ /* 0x000ea20000000a00 */
[-C--:B------:R-:W-:Y:S02]  /*08a0*/  IADD3 R17, PT, PT, R23, R6.reuse, RZ ;  /* 0x0000000617117210 */ /* 0x080fe40007ffe0ff */
[----:B------:R-:W-:-:S05]  /*08b0*/  IADD3 R19, PT, PT, R21, R6, RZ ;  /* 0x0000000615137210 */ /* 0x000fca0007ffe0ff */
[----:B0-----:R-:W0:Y:S01]  /*08c0*/  LDC.64 R14, c[0x0][0x3b8] ;  /* 0x0000ee00ff0e7b82 */ /* 0x001e220000000a00 */
[----:B--2---:R-:W-:-:S05]  /*08d0*/  IMAD.WIDE R12, R17, 0x4, R12 ;  /* 0x00000004110c7825 */ /* 0x004fca00078e020c */
[----:B------:R-:W2:Y:S01]  /*08e0*/  LDG.E R27, desc[UR12][R12.64] ;  /* 0x0000000c0c1b7981 */ /* 0x000ea2000c1e1900 */
[----:B0-----:R-:W-:-:S03]  /*08f0*/  IMAD.WIDE R14, R19, 0x4, R14 ;  /* 0x00000004130e7825 */ /* 0x001fc600078e020e */
[----:B------:R-:W3:Y:S04]  /*0900*/  LDG.E R18, desc[UR12][R12.64+0x4] ;  /* 0x0000040c0c127981 */ /* 0x000ee8000c1e1900 */
[----:B------:R-:W2:Y:S04]  /*0910*/  LDG.E R24, desc[UR12][R14.64] ;  /* 0x0000000c0e187981 */ /* 0x000ea8000c1e1900 */
[----:B------:R-:W3:Y:S04]  /*0920*/  LDG.E R19, desc[UR12][R14.64+0x4] ;  /* 0x0000040c0e137981 */ /* 0x000ee8000c1e1900 */
[----:B------:R-:W4:Y:S04]  /*0930*/  LDG.E R16, desc[UR12][R12.64+0x8] ;  /* 0x0000080c0c107981 */ /* 0x000f28000c1e1900 */
[----:B------:R-:W4:Y:S04]  /*0940*/  LDG.E R17, desc[UR12][R14.64+0x8] ;  /* 0x0000080c0e117981 */ /* 0x000f28000c1e1900 */
[----:B------:R0:W5:Y:S04]  /*0950*/  LDG.E R22, desc[UR12][R12.64+0xc] ;  /* 0x00000c0c0c167981 */ /* 0x000168000c1e1900 */
[----:B------:R-:W5:Y:S01]  /*0960*/  LDG.E R25, desc[UR12][R14.64+0xc] ;  /* 0x00000c0c0e197981 */ /* 0x000f62000c1e1900 */
[----:B-1----:R-:W-:Y:S01]  /*0970*/  I2FP.F32.S32 R20, R20 ;  /* 0x0000001400147245 */ /* 0x002fe20000201400 */
[----:B------:R-:W-:-:S04]  /*0980*/  VIADD R6, R6, 0x4 ;  /* 0x0000000406067836 */ /* 0x000fc80000000000 */
        /* <DEDUP_REMOVED lines=9> */
[----:B-----5:R-:W-:-:S04]  /*0a20*/  FFMA R13, R22, R25, R13 ;  /* 0x00000019160d7223 */ /* 0x020fc8000000000d */
[----:B------:R2:W3:Y:S03]  /*0a30*/  F2I.TRUNC.NTZ R20, R13 ;  /* 0x0000000d00147305 */ /* 0x0004e6000020f100 */
.L_x_4:
[----:B------:R-:W-:Y:S05]  /*0a40*/  @!P3 BRA `(.L_x_3) ;  /* 0x00000000007cb947 */ /* 0x000fea0003800000 */
[----:B--2---:R-:W2:Y:S01]  /*0a50*/  LDC.64 R12, c[0x0][0x3b0] ;  /* 0x0000ec00ff0c7b82 */ /* 0x004ea20000000a00 */
[----:B------:R-:W-:-:S07]  /*0a60*/  ISETP.NE.AND P2, PT, R4, 0x1, PT ;  /* 0x000000010400780c */ /* 0x000fce0003f45270 */
[----:B0-----:R-:W0:Y:S06]  /*0a70*/  LDC.64 R14, c[0x0][0x3b8] ;  /* 0x0000ee00ff0e7b82 */ /* 0x001e2c0000000a00 */
[-C--:B------:R-:W-:Y:S02]  /*0a80*/  @P2 IADD3 R17, PT, PT, R23, R6.reuse, RZ ;  /* 0x0000000617112210 */ /* 0x080fe40007ffe0ff */
[----:B------:R-:W-:Y:S01]  /*0a90*/  @P2 IADD3 R19, PT, PT, R21, R6, RZ ;  /* 0x0000000615132210 */ /* 0x000fe20007ffe0ff */
[----:B------:R-:W4:Y:S02]  /*0aa0*/  LDC R26, c[0x0][0x390] ;  /* 0x0000e400ff1a7b82 */ /* 0x000f240000000800 */
[----:B--2---:R-:W-:-:S06]  /*0ab0*/  @P2 IMAD.WIDE R12, R17, 0x4, R12 ;  /* 0x00000004110c2825 */ /* 0x004fcc00078e020c */
[----:B------:R-:W2:Y:S01]  /*0ac0*/  LDC.64 R16, c[0x0][0x3b0] ;  /* 0x0000ec00ff107b82 */ /* 0x000ea20000000a00 */
[----:B------:R-:W5:Y:S01]  /*0ad0*/  @P2 LDG.E R25, desc[UR12][R12.64] ;  /* 0x0000000c0c192981 */ /* 0x000f62000c1e1900 */
[----:B0-----:R-:W-:-:S03]  /*0ae0*/  @P2 IMAD.WIDE R14, R19, 0x4, R14 ;  /* 0x00000004130e2825 */ /* 0x001fc600078e020e */
[----:B------:R0:W5:Y:S03]  /*0af0*/  @P2 LDG.E R24, desc[UR12][R12.64+0x4] ;  /* 0x0000040c0c182981 */ /* 0x000166000c1e1900 */
[----:B------:R-:W1:Y:S01]  /*0b00*/  LDC.64 R18, c[0x0][0x3b8] ;  /* 0x0000ee00ff127b82 */ /* 0x000e620000000a00 */
[----:B------:R-:W5:Y:S04]  /*0b10*/  @P2 LDG.E R22, desc[UR12][R14.64] ;  /* 0x0000000c0e162981 */ /* 0x000f68000c1e1900 */
[----:B------:R-:W5:Y:S01]  /*0b20*/  @P2 LDG.E R27, desc[UR12][R14.64+0x4] ;  /* 0x0000040c0e1b2981 */ /* 0x000f62000c1e1900 */
[----:B----4-:R-:W-:Y:S01]  /*0b30*/  LOP3.LUT P3, RZ, R26, 0x1, RZ, 0xc0, !PT ;  /* 0x000000011aff7812 */ /* 0x010fe2000786c0ff */
[----:B------:R-:W-:-:S12]  /*0b40*/  @P2 VIADD R6, R6, 0x2 ;  /* 0x0000000206062836 */ /* 0x000fd80000000000 */
[-C--:B------:R-:W-:Y:S02]  /*0b50*/  @P3 IADD3 R23, PT, PT, R23, R6.reuse, RZ ;  /* 0x0000000617173210 */ /* 0x080fe40007ffe0ff */
[----:B------:R-:W-:-:S03]  /*0b60*/  @P3 IADD3 R21, PT, PT, R21, R6, RZ ;  /* 0x0000000615153210 */ /* 0x000fc60007ffe0ff */
[----:B--2---:R-:W-:-:S04]  /*0b70*/  @P3 IMAD.WIDE R16, R23, 0x4, R16 ;  /* 0x0000000417103825 */ /* 0x004fc800078e0210 */
[----:B-1----:R-:W-:Y:S02]  /*0b80*/  @P3 IMAD.WIDE R18, R21, 0x4, R18 ;  /* 0x0000000415123825 */ /* 0x002fe400078e0212 */
[----:B------:R-:W2:Y:S04]  /*0b90*/  @P3 LDG.E R16, desc[UR12][R16.64] ;  /* 0x0000000c10103981 */ /* 0x000ea8000c1e1900 */
[----:B------:R-:W2:Y:S01]  /*0ba0*/  @P3 LDG.E R19, desc[UR12][R18.64] ;  /* 0x0000000c12133981 */ /* 0x000ea2000c1e1900 */
[----:B---3--:R-:W-:-:S05]  /*0bb0*/  @P2 I2FP.F32.S32 R6, R20 ;  /* 0x0000001400062245 */ /* 0x008fca0000201400 */
[----:B-----5:R-:W-:-:S06]  /*0bc0*/  @P2 FFMA R22, R25, R22, R6 ;  /* 0x0000001619162223 */ /* 0x020fcc0000000006 */
[----:B------:R-:W0:Y:S02]  /*0bd0*/  @P2 F2I.TRUNC.NTZ R22, R22 ;  /* 0x0000001600162305 */ /* 0x000e24000020f100 */
[----:B0-----:R-:W-:-:S05]  /*0be0*/  @P2 I2FP.F32.S32 R13, R22 ;  /* 0x00000016000d2245 */ /* 0x001fca0000201400 */
[----:B------:R-:W-:-:S04]  /*0bf0*/  @P2 FFMA R13, R24, R27, R13 ;  /* 0x0000001b180d2223 */ /* 0x000fc8000000000d */
[----:B------:R-:W0:Y:S02]  /*0c00*/  @P2 F2I.TRUNC.NTZ R20, R13 ;  /* 0x0000000d00142305 */ /* 0x000e24000020f100 */
[----:B0-----:R-:W-:-:S05]  /*0c10*/  @P3 I2FP.F32.S32 R15, R20 ;  /* 0x00000014000f3245 */ /* 0x001fca0000201400 */
[----:B--2---:R-:W-:-:S04]  /*0c20*/  @P3 FFMA R6, R16, R19, R15 ;  /* 0x0000001310063223 */ /* 0x004fc8000000000f */
[----:B------:R4:W0:Y:S03]  /*0c30*/  @P3 F2I.TRUNC.NTZ R20, R6 ;  /* 0x0000000600143305 */ /* 0x000826000020f100 */
.L_x_3:
[----:B------:R-:W-:Y:S05]  /*0c40*/  @P1 BRA `(.L_x_5) ;  /* 0xfffffff400f41947 */ /* 0x000fea000383ffff */
[----:B------:R-:W-:Y:S05]  /*0c50*/  @P0 BRA `(.L_x_6) ;  /* 0xfffffff400c00947 */ /* 0x000fea000383ffff */
[----:B01-3--:R-:W-:-:S07]  /*0c60*/  I2FP.F32.S32 R7, R20 ;  /* 0x0000001400077245 */ /* 0x00bfce0000201400 */
.L_x_0:
[----:B------:R-:W0:Y:S01]  /*0c70*/  LDCU UR4, c[0x0][0x38c] ;  /* 0x00007180ff0477ac */ /* 0x000e220008000800 */
[----:B------:R-:W1:Y:S01]  /*0c80*/  LDC R9, c[0x0][0x39c] ;  /* 0x0000e700ff097b82 */ /* 0x000e620000000800 */
[----:B------:R-:W3:Y:S07]  /*0c90*/  LDCU UR7, c[0x0][0x3a0] ;  /* 0x00007400ff0777ac */ /* 0x000eee0008000800 */
[----:B------:R-:W5:Y:S01]  /*0ca0*/  LDC.64 R4, c[0x0][0x3c0] ;  /* 0x0000f000ff047b82 */ /* 0x000f620000000a00 */
[----:B0-----:R-:W-:-:S06]  /*0cb0*/  UIMAD UR4, UR5, UR4, UR6 ;  /* 0x00000004050472a4 */ /* 0x001fcc000f8e0206 */
[----:B-1----:R-:W-:-:S04]  /*0cc0*/  IMAD R0, R9, UR4, R0 ;  /* 0x0000000409007c24 */ /* 0x002fc8000f8e0200 */
[----:B---3--:R-:W-:-:S04]  /*0cd0*/  IMAD R3, R0, UR7, R3 ;  /* 0x0000000700037c24 */ /* 0x008fc8000f8e0203 */
[----:B-----5:R-:W-:-:S05]  /*0ce0*/  IMAD.WIDE R2, R3, 0x4, R4 ;  /* 0x0000000403027825 */ /* 0x020fca00078e0204 */
[----:B------:R-:W-:Y:S01]  /*0cf0*/  STG.E desc[UR12][R2.64], R7 ;  /* 0x0000000702007986 */ /* 0x000fe2000c10190c */
[----:B------:R-:W-:Y:S05]  /*0d00*/  EXIT ;  /* 0x000000000000794d */ /* 0x000fea0003800000 */
.L_x_7:
[----:B------:R-:W-:-:S00]  /*0d10*/  BRA `(.L_x_7) ;  /* 0xfffffffc00fc7947 */ /* 0x000fc0000383ffff */
[----:B------:R-:W-:-:S00]  /*0d20*/  NOP ;  /* 0x0000000000007918 */ /* 0x000fc00000000000 */
        /* <DEDUP_REMOVED lines=13> */
.L_x_8:


//--------------------- .nv.shared.reserved.0     --------------------------
	.section	.nv.shared.reserved.0,"aw",@nobits
	.weak		__nv_reservedSMEM_offset_0_alias
	.size		__nv_reservedSMEM_offset_0_alias, 0, 64
	.other		__nv_reservedSMEM_offset_0_alias,@"STO_CUDA_RESERVED_SHARED STV_DEFAULT"
__nv_reservedSMEM_offset_0_alias:
	.zero		0
	.zero		64


//--------------------- .nv.constant0._Z18direct_convolutioniiiiiiiiiiiPfS_S_ --------------------------
	.section	.nv.constant0._Z18direct_convolutioniiiiiiiiiiiPfS_S_,"a",@progbits
	.sectionflags	@""
	.align	4
.nv.constant0._Z18direct_convolutioniiiiiiiiiiiPfS_S_:
	.zero		968


//--------------------- SYMBOLS --------------------------

	.type		.nv.reservedSmem.offset0,@object
	.size		.nv.reservedSmem.offset0,0x4
